//
// Generated by NVIDIA NVVM Compiler
//
// Compiler Build ID: CL-36424714
// Cuda compilation tools, release 13.0, V13.0.88
// Based on NVVM 20.0.0
//

.version 9.0
.target sm_100
.address_size 64

	// .globl	reduce_max_arbitrary

.visible .entry reduce_max_arbitrary(
	.param .u64 .ptr .align 1 reduce_max_arbitrary_param_0,
	.param .u64 .ptr .align 1 reduce_max_arbitrary_param_1,
	.param .u32 reduce_max_arbitrary_param_2
)
{


	ret;

}


// ===== COMPILED SASS (sm_100) =====

	.target	sm_100

	.elftype	@"ET_EXEC"


//--------------------- .note.nv.tkinfo           --------------------------
	.section	.note.nv.tkinfo,"",@"SHT_NOTE"
	.sectionflags	@"SHF_NOTE_NV_TKINFO"
	.tkinfo
        /*0018*/ 	.word	0x00000002
        /*0030*/ 	.string	""
        /*0030*/ 	.string	"ptxas"
        /*0030*/ 	.string	"Cuda compilation tools, release 13.0, V13.0.88"
        /*0030*/ 	.string	"Build cuda_13.0.r13.0/compiler.36424714_0"
        /*0030*/ 	.string	"-arch sm_100 -m 64 "



//--------------------- .note.nv.cuinfo           --------------------------
	.section	.note.nv.cuinfo,"",@"SHT_NOTE"
	.sectionflags	@"SHF_NOTE_NV_CUINFO"
        /*0018*/ 	.short	0x0002
        /*001a*/ 	.short	0x0064
        /*001c*/ 	.short	0x0082
	.zero		2


//--------------------- .nv.info                  --------------------------
	.section	.nv.info,"",@"SHT_CUDA_INFO"
	.align	4


	//----- nvinfo : EIATTR_REGCOUNT
	.align		4
        /*0000*/ 	.byte	0x04, 0x2f
        /*0002*/ 	.short	(.L_1 - .L_0)
	.align		4
.L_0:
        /*0004*/ 	.word	index@(reduce_max_arbitrary)
        /*0008*/ 	.word	0x00000004


	//----- nvinfo : EIATTR_FRAME_SIZE
	.align		4
.L_1:
        /*000c*/ 	.byte	0x04, 0x11
        /*000e*/ 	.short	(.L_3 - .L_2)
	.align		4
.L_2:
        /*0010*/ 	.word	index@(reduce_max_arbitrary)
        /*0014*/ 	.word	0x00000000


	//----- nvinfo : EIATTR_MIN_STACK_SIZE
	.align		4
.L_3:
        /*0018*/ 	.byte	0x04, 0x12
        /*001a*/ 	.short	(.L_5 - .L_4)
	.align		4
.L_4:
        /*001c*/ 	.word	index@(reduce_max_arbitrary)
        /*0020*/ 	.word	0x00000000
.L_5:


//--------------------- .nv.compat                --------------------------
	.section	.nv.compat,"",@"SHT_CUDA_COMPAT_INFO"
	.align	4
        /*0000*/ 	.byte	0x02, 0x09, 0x00, 0x00, 0x02, 0x02, 0x01, 0x00, 0x02, 0x05, 0x05, 0x00, 0x03, 0x07, 0x01, 0x01
        /*0010*/ 	.byte	0x02, 0x03, 0x00, 0x00, 0x02, 0x06, 0x01, 0x00, 0x04, 0x0b, 0x08, 0x00, 0x09, 0x00, 0x00, 0x00
        /*0020*/ 	.byte	0x00, 0x00, 0x00, 0x00


//--------------------- .nv.info.reduce_max_arbitrary --------------------------
	.section	.nv.info.reduce_max_arbitrary,"",@"SHT_CUDA_INFO"
	.sectionflags	@""
	.align	4


	//----- nvinfo : EIATTR_CUDA_API_VERSION
	.align		4
        /*0000*/ 	.byte	0x04, 0x37
        /*0002*/ 	.short	(.L_7 - .L_6)
.L_6:
        /*0004*/ 	.word	0x00000082


	//----- nvinfo : EIATTR_KPARAM_INFO
	.align		4
.L_7:
        /*0008*/ 	.byte	0x04, 0x17
        /*000a*/ 	.short	(.L_9 - .L_8)
.L_8:
        /*000c*/ 	.word	0x00000000
        /*0010*/ 	.short	0x0002
        /*0012*/ 	.short	0x0010
        /*0014*/ 	.byte	0x00, 0xf0, 0x11, 0x00


	//----- nvinfo : EIATTR_KPARAM_INFO
	.align		4
.L_9:
        /*0018*/ 	.byte	0x04, 0x17
        /*001a*/ 	.short	(.L_11 - .L_10)
.L_10:
        /*001c*/ 	.word	0x00000000
        /*0020*/ 	.short	0x0001
        /*0022*/ 	.short	0x0008
        /*0024*/ 	.byte	0x00, 0xf5, 0x21, 0x00


	//----- nvinfo : EIATTR_KPARAM_INFO
	.align		4
.L_11:
        /*0028*/ 	.byte	0x04, 0x17
        /*002a*/ 	.short	(.L_13 - .L_12)
.L_12:
        /*002c*/ 	.word	0x00000000
        /*0030*/ 	.short	0x0000
        /*0032*/ 	.short	0x0000
        /*0034*/ 	.byte	0x00, 0xf5, 0x21, 0x00


	//----- nvinfo : EIATTR_SPARSE_MMA_MASK
	.align		4
.L_13:
        /*0038*/ 	.byte	0x03, 0x50
        /*003a*/ 	.short	0x0000


	//----- nvinfo : EIATTR_MAXREG_COUNT
	.align		4
        /*003c*/ 	.byte	0x03, 0x1b
        /*003e*/ 	.short	0x00ff


	//----- nvinfo : EIATTR_MERCURY_ISA_VERSION
	.align		4
        /*0040*/ 	.byte	0x03, 0x5f
        /*0042*/ 	.short	0x0101


	//----- nvinfo : EIATTR_VRC_CTA_INIT_COUNT
	.align		4
        /*0044*/ 	.byte	0x02, 0x4a
	.zero		1
	.zero		1


	//----- nvinfo : EIATTR_EXIT_INSTR_OFFSETS
	.align		4
        /*0048*/ 	.byte	0x04, 0x1c
        /*004a*/ 	.short	(.L_15 - .L_14)


	//   ....[0]....
.L_14:
        /*004c*/ 	.word	0x00000010


	//----- nvinfo : EIATTR_CBANK_PARAM_SIZE
	.align		4
.L_15:
        /*0050*/ 	.byte	0x03, 0x19
        /*0052*/ 	.short	0x0014


	//----- nvinfo : EIATTR_PARAM_CBANK
	.align		4
        /*0054*/ 	.byte	0x04, 0x0a
        /*0056*/ 	.short	(.L_17 - .L_16)
	.align		4
.L_16:
        /*0058*/ 	.word	index@(.nv.constant0.reduce_max_arbitrary)
        /*005c*/ 	.short	0x0380
        /*005e*/ 	.short	0x0014


	//----- nvinfo : EIATTR_SW_WAR
	.align		4
.L_17:
        /*0060*/ 	.byte	0x04, 0x36
        /*0062*/ 	.short	(.L_19 - .L_18)
.L_18:
        /*0064*/ 	.word	0x00000008
.L_19:


//--------------------- .nv.callgraph             --------------------------
	.section	.nv.callgraph,"",@"SHT_CUDA_CALLGRAPH"
	.align	4
	.sectionentsize	8
	.align		4
        /*0000*/ 	.word	0x00000000
	.align		4
        /*0004*/ 	.word	0xffffffff
	.align		4
        /*0008*/ 	.word	0x00000000
	.align		4
        /*000c*/ 	.word	0xfffffffe
	.align		4
        /*0010*/ 	.word	0x00000000
	.align		4
        /*0014*/ 	.word	0xfffffffd
	.align		4
        /*0018*/ 	.word	0x00000000
	.align		4
        /*001c*/ 	.word	0xfffffffc


//--------------------- .text.reduce_max_arbitrary --------------------------
	.section	.text.reduce_max_arbitrary,"ax",@progbits
	.align	128
        .global         reduce_max_arbitrary
        .type           reduce_max_arbitrary,@function
        .size           reduce_max_arbitrary,(.L_x_1 - reduce_max_arbitrary)
        .other          reduce_max_arbitrary,@"STO_CUDA_ENTRY STV_DEFAULT"
reduce_max_arbitrary:
.text.reduce_max_arbitrary:
[----:B------:R-:W-:Y:S01]  /*0000*/  LDC R1, c[0x0][0x37c] ;  /* 0x0000df00ff017b82 */ /* 0x000fe20000000800 */
[----:B------:R-:W-:Y:S05]  /*0010*/  EXIT ;  /* 0x000000000000794d */ /* 0x000fea0003800000 */
.L_x_0:
[----:B------:R-:W-:-:S00]  /*0020*/  BRA `(.L_x_0) ;  /* 0xfffffffc00fc7947 */ /* 0x000fc0000383ffff */
[----:B------:R-:W-:-:S00]  /*0030*/  NOP ;  /* 0x0000000000007918 */ /* 0x000fc00000000000 */
        /* <DEDUP_REMOVED lines=12> */
.L_x_1:


//--------------------- .nv.shared.reserved.0     --------------------------
	.section	.nv.shared.reserved.0,"aw",@nobits
	.weak		__nv_reservedSMEM_offset_0_alias
	.size		__nv_reservedSMEM_offset_0_alias, 0, 64
	.other		__nv_reservedSMEM_offset_0_alias,@"STO_CUDA_RESERVED_SHARED STV_DEFAULT"
__nv_reservedSMEM_offset_0_alias:
	.zero		0
	.zero		64


//--------------------- .nv.constant0.reduce_max_arbitrary --------------------------
	.section	.nv.constant0.reduce_max_arbitrary,"a",@progbits
	.sectionflags	@""
	.align	4
.nv.constant0.reduce_max_arbitrary:
	.zero		916


//--------------------- SYMBOLS --------------------------

	.type		.nv.reservedSmem.offset0,@object
	.size		.nv.reservedSmem.offset0,0x4
